	.headerflags	@"EF_CUDA_TEXMODE_UNIFIED EF_CUDA_64BIT_ADDRESS EF_CUDA_ACCELERATORS EF_CUDA_SM90 EF_CUDA_VIRTUAL_SM(EF_CUDA_SM90)"
	.elftype	@"ET_EXEC"


//--------------------- .nv.info                  --------------------------
	.section	.nv.info,"",@"SHT_CUDA_INFO"
	.align	4


	//----- nvinfo : EIATTR_REGCOUNT
	.align		4
        /*0000*/ 	.byte	0x04, 0x2f
        /*0002*/ 	.short	(.L_1 - .L_0)
	.align		4
.L_0:
        /*0004*/ 	.word	index@(triton_poi_fused__adaptive_avg_pool2d_5)
        /*0008*/ 	.word	0x00000012


	//----- nvinfo : EIATTR_MIN_STACK_SIZE
	.align		4
.L_1:
        /*000c*/ 	.byte	0x04, 0x12
        /*000e*/ 	.short	(.L_3 - .L_2)
	.align		4
.L_2:
        /*0010*/ 	.word	index@(triton_poi_fused__adaptive_avg_pool2d_5)
        /*0014*/ 	.word	0x00000000


	//----- nvinfo : EIATTR_FRAME_SIZE
	.align		4
.L_3:
        /*0018*/ 	.byte	0x04, 0x11
        /*001a*/ 	.short	(.L_5 - .L_4)
	.align		4
.L_4:
        /*001c*/ 	.word	index@(triton_poi_fused__adaptive_avg_pool2d_5)
        /*0020*/ 	.word	0x00000000


	//----- nvinfo : EIATTR_MIN_STACK_SIZE
	.align		4
.L_5:
        /*0024*/ 	.byte	0x04, 0x12
        /*0026*/ 	.short	(.L_7 - .L_6)
	.align		4
.L_6:
        /*0028*/ 	.word	index@(triton_poi_fused__adaptive_avg_pool2d_5)
        /*002c*/ 	.word	0x00000000
.L_7:


//--------------------- .nv.info.triton_poi_fused__adaptive_avg_pool2d_5 --------------------------
	.section	.nv.info.triton_poi_fused__adaptive_avg_pool2d_5,"",@"SHT_CUDA_INFO"
	.sectionflags	@""
	.align	4


	//----- nvinfo : EIATTR_CUDA_API_VERSION
	.align		4
        /*0000*/ 	.byte	0x04, 0x37
        /*0002*/ 	.short	(.L_9 - .L_8)
.L_8:
        /*0004*/ 	.word	0x0000007c


	//----- nvinfo : EIATTR_KPARAM_INFO
	.align		4
.L_9:
        /*0008*/ 	.byte	0x04, 0x17
        /*000a*/ 	.short	(.L_11 - .L_10)
.L_10:
        /*000c*/ 	.word	0x00000000
        /*0010*/ 	.short	0x0002
        /*0012*/ 	.short	0x0010
        /*0014*/ 	.byte	0x00, 0xf0, 0x11, 0x00


	//----- nvinfo : EIATTR_KPARAM_INFO
	.align		4
.L_11:
        /*0018*/ 	.byte	0x04, 0x17
        /*001a*/ 	.short	(.L_13 - .L_12)
.L_12:
        /*001c*/ 	.word	0x00000000
        /*0020*/ 	.short	0x0001
        /*0022*/ 	.short	0x0008
        /*0024*/ 	.byte	0x00, 0xf4, 0x21, 0x00


	//----- nvinfo : EIATTR_KPARAM_INFO
	.align		4
.L_13:
        /*0028*/ 	.byte	0x04, 0x17
        /*002a*/ 	.short	(.L_15 - .L_14)
.L_14:
        /*002c*/ 	.word	0x00000000
        /*0030*/ 	.short	0x0000
        /*0032*/ 	.short	0x0000
        /*0034*/ 	.byte	0x00, 0xf4, 0x21, 0x00


	//----- nvinfo : EIATTR_SPARSE_MMA_MASK
	.align		4
.L_15:
        /*0038*/ 	.byte	0x03, 0x50
        /*003a*/ 	.short	0x0000


	//----- nvinfo : EIATTR_MAXREG_COUNT
	.align		4
        /*003c*/ 	.byte	0x03, 0x1b
        /*003e*/ 	.short	0x00ff


	//----- nvinfo : EIATTR_EXIT_INSTR_OFFSETS
	.align		4
        /*0040*/ 	.byte	0x04, 0x1c
        /*0042*/ 	.short	(.L_17 - .L_16)


	//   ....[0]....
.L_16:
        /*0044*/ 	.word	0x000001d0


	//----- nvinfo : EIATTR_REQNTID
	.align		4
.L_17:
        /*0048*/ 	.byte	0x04, 0x10
        /*004a*/ 	.short	(.L_19 - .L_18)
.L_18:
        /*004c*/ 	.word	0x00000080
        /*0050*/ 	.word	0x00000001
        /*0054*/ 	.word	0x00000001


	//----- nvinfo : EIATTR_CBANK_PARAM_SIZE
	.align		4
.L_19:
        /*0058*/ 	.byte	0x03, 0x19
        /*005a*/ 	.short	0x0014


	//----- nvinfo : EIATTR_PARAM_CBANK
	.align		4
        /*005c*/ 	.byte	0x04, 0x0a
        /*005e*/ 	.short	(.L_21 - .L_20)
	.align		4
.L_20:
        /*0060*/ 	.word	index@(.nv.constant0.triton_poi_fused__adaptive_avg_pool2d_5)
        /*0064*/ 	.short	0x0210
        /*0066*/ 	.short	0x0014


	//----- nvinfo : EIATTR_SW_WAR
	.align		4
.L_21:
        /*0068*/ 	.byte	0x04, 0x36
        /*006a*/ 	.short	(.L_23 - .L_22)
.L_22:
        /*006c*/ 	.word	0x00000008
.L_23:


//--------------------- .nv.callgraph             --------------------------
	.section	.nv.callgraph,"",@"SHT_CUDA_CALLGRAPH"
	.align	4
	.sectionentsize	8
	.align		4
        /*0000*/ 	.word	0x00000000
	.align		4
        /*0004*/ 	.word	0xffffffff
	.align		4
        /*0008*/ 	.word	0x00000000
	.align		4
        /*000c*/ 	.word	0xfffffffe
	.align		4
        /*0010*/ 	.word	0x00000000
	.align		4
        /*0014*/ 	.word	0xfffffffd
	.align		4
        /*0018*/ 	.word	0x00000000
	.align		4
        /*001c*/ 	.word	0xfffffffc


//--------------------- .text.triton_poi_fused__adaptive_avg_pool2d_5 --------------------------
	.section	.text.triton_poi_fused__adaptive_avg_pool2d_5,"ax",@progbits
	.align	128
        .global         triton_poi_fused__adaptive_avg_pool2d_5
        .type           triton_poi_fused__adaptive_avg_pool2d_5,@function
        .size           triton_poi_fused__adaptive_avg_pool2d_5,(.L_x_1 - triton_poi_fused__adaptive_avg_pool2d_5)
        .other          triton_poi_fused__adaptive_avg_pool2d_5,@"STO_CUDA_ENTRY STV_DEFAULT"
triton_poi_fused__adaptive_avg_pool2d_5:
.text.triton_poi_fused__adaptive_avg_pool2d_5:
[----:B------:R-:W-:Y:S01]  /*0000*/  LDC R1, c[0x0][0x28] ;  /* 0x00000a00ff017b82 */ /* 0x000fe20000000800 */
[----:B------:R-:W1:Y:S07]  /*0010*/  S2R R0, SR_TID.X ;  /* 0x0000000000007919 */ /* 0x000e6e0000002100 */
[----:B------:R-:W2:Y:S01]  /*0020*/  LDC.64 R2, c[0x0][0x210] ;  /* 0x00008400ff027b82 */ /* 0x000ea20000000a00 */
[----:B------:R-:W-:Y:S01]  /*0030*/  ULDC.64 UR4, c[0x0][0x208] ;  /* 0x0000820000047ab9 */ /* 0x000fe20000000a00 */
[----:B------:R-:W3:Y:S01]  /*0040*/  S2R R11, SR_CTAID.X ;  /* 0x00000000000b7919 */ /* 0x000ee20000002500 */
[----:B-1----:R-:W-:-:S04]  /*0050*/  LOP3.LUT R0, R0, 0x7f, RZ, 0xc0, !PT ;  /* 0x0000007f00007812 */ /* 0x002fc800078ec0ff */
[----:B---3--:R-:W-:-:S04]  /*0060*/  LEA R11, R11, R0, 0x7 ;  /* 0x000000000b0b7211 */ /* 0x008fc800078e38ff */
[----:B------:R-:W-:-:S04]  /*0070*/  LEA.HI R0, R11, R11, RZ, 0x1 ;  /* 0x0000000b0b007211 */ /* 0x000fc800078f08ff */
[C---:B------:R-:W-:Y:S02]  /*0080*/  LOP3.LUT R4, R0.reuse, 0x7ffffffe, RZ, 0xc0, !PT ;  /* 0x7ffffffe00047812 */ /* 0x040fe400078ec0ff */
[----:B------:R-:W-:Y:S02]  /*0090*/  SHF.L.U32 R0, R0, 0x2, RZ ;  /* 0x0000000200007819 */ /* 0x000fe400000006ff */
[----:B------:R-:W-:Y:S02]  /*00a0*/  IADD3 R4, R11, -R4, RZ ;  /* 0x800000040b047210 */ /* 0x000fe40007ffe0ff */
[----:B------:R-:W-:-:S04]  /*00b0*/  LOP3.LUT R5, R0, 0xfffffff8, RZ, 0xc0, !PT ;  /* 0xfffffff800057812 */ /* 0x000fc800078ec0ff */
[----:B------:R-:W-:-:S04]  /*00c0*/  LEA R7, R4, R5, 0x1 ;  /* 0x0000000504077211 */ /* 0x000fc800078e08ff */
[----:B------:R-:W-:Y:S01]  /*00d0*/  IADD3 R9, R7, 0x4, RZ ;  /* 0x0000000407097810 */ /* 0x000fe20007ffe0ff */
[----:B--2---:R-:W-:Y:S01]  /*00e0*/  IMAD.WIDE R4, R7, 0x4, R2 ;  /* 0x0000000407047825 */ /* 0x004fe200078e0202 */
[----:B------:R-:W-:-:S03]  /*00f0*/  IADD3 R15, R7, 0x5, RZ ;  /* 0x00000005070f7810 */ /* 0x000fc60007ffe0ff */
[--C-:B------:R-:W-:Y:S01]  /*0100*/  IMAD.WIDE R6, R9, 0x4, R2.reuse ;  /* 0x0000000409067825 */ /* 0x100fe200078e0202 */
[----:B------:R-:W2:Y:S01]  /*0110*/  LDG.E.EL R0, desc[UR4][R4.64] ;  /* 0x0000000404007981 */ /* 0x000ea2000c2e1900 */
[----:B------:R-:W1:Y:S03]  /*0120*/  LDC.64 R8, c[0x0][0x218] ;  /* 0x00008600ff087b82 */ /* 0x000e660000000a00 */
[----:B------:R-:W2:Y:S01]  /*0130*/  LDG.E.EL R13, desc[UR4][R4.64+0x4] ;  /* 0x00000404040d7981 */ /* 0x000ea2000c2e1900 */
[----:B------:R-:W-:-:S03]  /*0140*/  IMAD.WIDE R2, R15, 0x4, R2 ;  /* 0x000000040f027825 */ /* 0x000fc600078e0202 */
[----:B------:R-:W3:Y:S04]  /*0150*/  LDG.E.EL R6, desc[UR4][R6.64] ;  /* 0x0000000406067981 */ /* 0x000ee8000c2e1900 */
[----:B------:R-:W4:Y:S01]  /*0160*/  LDG.E.EL R2, desc[UR4][R2.64] ;  /* 0x0000000402027981 */ /* 0x000f22000c2e1900 */
[----:B-1----:R-:W-:-:S04]  /*0170*/  IMAD.WIDE R8, R11, 0x4, R8 ;  /* 0x000000040b087825 */ /* 0x002fc800078e0208 */
[----:B--2---:R-:W-:-:S04]  /*0180*/  FADD R13, R0, R13 ;  /* 0x0000000d000d7221 */ /* 0x004fc80000000000 */
[----:B---3--:R-:W-:-:S04]  /*0190*/  FADD R13, R6, R13 ;  /* 0x0000000d060d7221 */ /* 0x008fc80000000000 */
[----:B----4-:R-:W-:-:S04]  /*01a0*/  FADD R13, R2, R13 ;  /* 0x0000000d020d7221 */ /* 0x010fc80000000000 */
[----:B------:R-:W-:-:S05]  /*01b0*/  FMUL R13, R13, 0.25 ;  /* 0x3e8000000d0d7820 */ /* 0x000fca0000400000 */
[----:B------:R-:W-:Y:S01]  /*01c0*/  STG.E desc[UR4][R8.64], R13 ;  /* 0x0000000d08007986 */ /* 0x000fe2000c101904 */
[----:B------:R-:W-:Y:S05]  /*01d0*/  EXIT ;  /* 0x000000000000794d */ /* 0x000fea0003800000 */
.L_x_0:
[----:B------:R-:W-:-:S00]  /*01e0*/  BRA `(.L_x_0) ;  /* 0xfffffffc00fc7947 */ /* 0x000fc0000383ffff */
[----:B------:R-:W-:-:S00]  /*01f0*/  NOP ;  /* 0x0000000000007918 */ /* 0x000fc00000000000 */
        /* <DEDUP_REMOVED lines=8> */
.L_x_1:


//--------------------- .nv.constant0.triton_poi_fused__adaptive_avg_pool2d_5 --------------------------
	.section	.nv.constant0.triton_poi_fused__adaptive_avg_pool2d_5,"a",@progbits
	.sectionflags	@""
	.align	4
.nv.constant0.triton_poi_fused__adaptive_avg_pool2d_5:
	.zero		548
